//
// Generated by NVIDIA NVVM Compiler
//
// Compiler Build ID: CL-36424714
// Cuda compilation tools, release 13.0, V13.0.88
// Based on NVVM 20.0.0
//

.version 9.0
.target sm_100
.address_size 64

	// .globl	_Z19laplaceSolverKernelPfS_iiffff

.visible .entry _Z19laplaceSolverKernelPfS_iiffff(
	.param .u64 .ptr .align 1 _Z19laplaceSolverKernelPfS_iiffff_param_0,
	.param .u64 .ptr .align 1 _Z19laplaceSolverKernelPfS_iiffff_param_1,
	.param .u32 _Z19laplaceSolverKernelPfS_iiffff_param_2,
	.param .u32 _Z19laplaceSolverKernelPfS_iiffff_param_3,
	.param .f32 _Z19laplaceSolverKernelPfS_iiffff_param_4,
	.param .f32 _Z19laplaceSolverKernelPfS_iiffff_param_5,
	.param .f32 _Z19laplaceSolverKernelPfS_iiffff_param_6,
	.param .f32 _Z19laplaceSolverKernelPfS_iiffff_param_7
)
{
	.reg .pred 	%p<12>;
	.reg .b32 	%r<27>;
	.reg .b32 	%f<13>;
	.reg .b64 	%rd<22>;

	ld.param.u64 	%rd3, [_Z19laplaceSolverKernelPfS_iiffff_param_0];
	ld.param.u64 	%rd4, [_Z19laplaceSolverKernelPfS_iiffff_param_1];
	ld.param.u32 	%r7, [_Z19laplaceSolverKernelPfS_iiffff_param_2];
	ld.param.u32 	%r8, [_Z19laplaceSolverKernelPfS_iiffff_param_3];
	ld.param.f32 	%f1, [_Z19laplaceSolverKernelPfS_iiffff_param_4];
	ld.param.f32 	%f2, [_Z19laplaceSolverKernelPfS_iiffff_param_5];
	ld.param.f32 	%f3, [_Z19laplaceSolverKernelPfS_iiffff_param_6];
	ld.param.f32 	%f4, [_Z19laplaceSolverKernelPfS_iiffff_param_7];
	cvta.to.global.u64 	%rd1, %rd4;
	mov.u32 	%r10, %ctaid.x;
	mov.u32 	%r11, %ntid.x;
	mov.u32 	%r12, %tid.x;
	mad.lo.s32 	%r13, %r10, %r11, %r12;
	mov.u32 	%r14, %ctaid.y;
	mov.u32 	%r15, %ntid.y;
	mov.u32 	%r16, %tid.y;
	mad.lo.s32 	%r17, %r14, %r15, %r16;
	setp.eq.s32 	%p1, %r17, 0;
	add.s32 	%r3, %r8, -1;
	setp.ge.s32 	%p2, %r17, %r3;
	or.pred  	%p3, %p1, %p2;
	setp.lt.s32 	%p4, %r13, 1;
	or.pred  	%p5, %p4, %p3;
	add.s32 	%r4, %r7, -1;
	setp.ge.s32 	%p6, %r13, %r4;
	or.pred  	%p7, %p5, %p6;
	@%p7 bra 	$L__BB0_2;
	cvta.to.global.u64 	%rd10, %rd3;
	add.s32 	%r19, %r17, -1;
	mul.lo.s32 	%r20, %r7, %r19;
	add.s32 	%r21, %r20, %r13;
	mul.wide.s32 	%rd11, %r21, 4;
	add.s64 	%rd12, %rd10, %rd11;
	ld.global.f32 	%f5, [%rd12];
	shl.b32 	%r22, %r7, 1;
	add.s32 	%r23, %r20, %r22;
	add.s32 	%r24, %r23, %r13;
	mul.wide.s32 	%rd13, %r24, 4;
	add.s64 	%rd14, %rd10, %rd13;
	ld.global.f32 	%f6, [%rd14];
	add.f32 	%f7, %f5, %f6;
	sub.s32 	%r25, %r23, %r7;
	cvt.s64.s32 	%rd15, %r25;
	cvt.u64.u32 	%rd16, %r13;
	add.s64 	%rd17, %rd16, %rd15;
	shl.b64 	%rd18, %rd17, 2;
	add.s64 	%rd19, %rd10, %rd18;
	ld.global.f32 	%f8, [%rd19+-4];
	add.f32 	%f9, %f7, %f8;
	ld.global.f32 	%f10, [%rd19+4];
	add.f32 	%f11, %f9, %f10;
	mul.f32 	%f12, %f11, 0f3E800000;
	add.s32 	%r26, %r21, %r7;
	mul.wide.s32 	%rd20, %r26, 4;
	add.s64 	%rd21, %rd1, %rd20;
	st.global.f32 	[%rd21], %f12;
	bra.uni 	$L__BB0_10;
$L__BB0_2:
	setp.ne.s32 	%p8, %r17, 0;
	@%p8 bra 	$L__BB0_4;
	mul.wide.s32 	%rd5, %r13, 4;
	add.s64 	%rd6, %rd1, %rd5;
	st.global.f32 	[%rd6], %f1;
$L__BB0_4:
	setp.ne.s32 	%p9, %r17, %r3;
	mul.lo.s32 	%r5, %r7, %r17;
	add.s32 	%r18, %r5, %r13;
	mul.wide.s32 	%rd7, %r18, 4;
	add.s64 	%rd2, %rd1, %rd7;
	@%p9 bra 	$L__BB0_6;
	st.global.f32 	[%rd2], %f2;
$L__BB0_6:
	setp.ne.s32 	%p10, %r13, 0;
	@%p10 bra 	$L__BB0_8;
	mul.wide.s32 	%rd8, %r5, 4;
	add.s64 	%rd9, %rd1, %rd8;
	st.global.f32 	[%rd9], %f3;
$L__BB0_8:
	setp.ne.s32 	%p11, %r13, %r4;
	@%p11 bra 	$L__BB0_10;
	st.global.f32 	[%rd2], %f4;
$L__BB0_10:
	ret;

}


// ===== COMPILED SASS (sm_100) =====

	.target	sm_100

	.elftype	@"ET_EXEC"


//--------------------- .note.nv.tkinfo           --------------------------
	.section	.note.nv.tkinfo,"",@"SHT_NOTE"
	.sectionflags	@"SHF_NOTE_NV_TKINFO"
	.tkinfo
        /*0018*/ 	.word	0x00000002
        /*0030*/ 	.string	""
        /*0030*/ 	.string	"ptxas"
        /*0030*/ 	.string	"Cuda compilation tools, release 13.0, V13.0.88"
        /*0030*/ 	.string	"Build cuda_13.0.r13.0/compiler.36424714_0"
        /*0030*/ 	.string	"-arch sm_100 -m 64 "



//--------------------- .note.nv.cuinfo           --------------------------
	.section	.note.nv.cuinfo,"",@"SHT_NOTE"
	.sectionflags	@"SHF_NOTE_NV_CUINFO"
        /*0018*/ 	.short	0x0002
        /*001a*/ 	.short	0x0064
        /*001c*/ 	.short	0x0082
	.zero		2


//--------------------- .nv.info                  --------------------------
	.section	.nv.info,"",@"SHT_CUDA_INFO"
	.align	4


	//----- nvinfo : EIATTR_REGCOUNT
	.align		4
        /*0000*/ 	.byte	0x04, 0x2f
        /*0002*/ 	.short	(.L_1 - .L_0)
	.align		4
.L_0:
        /*0004*/ 	.word	index@(_Z19laplaceSolverKernelPfS_iiffff)
        /*0008*/ 	.word	0x00000012


	//----- nvinfo : EIATTR_FRAME_SIZE
	.align		4
.L_1:
        /*000c*/ 	.byte	0x04, 0x11
        /*000e*/ 	.short	(.L_3 - .L_2)
	.align		4
.L_2:
        /*0010*/ 	.word	index@(_Z19laplaceSolverKernelPfS_iiffff)
        /*0014*/ 	.word	0x00000000


	//----- nvinfo : EIATTR_MIN_STACK_SIZE
	.align		4
.L_3:
        /*0018*/ 	.byte	0x04, 0x12
        /*001a*/ 	.short	(.L_5 - .L_4)
	.align		4
.L_4:
        /*001c*/ 	.word	index@(_Z19laplaceSolverKernelPfS_iiffff)
        /*0020*/ 	.word	0x00000000
.L_5:


//--------------------- .nv.compat                --------------------------
	.section	.nv.compat,"",@"SHT_CUDA_COMPAT_INFO"
	.align	4
        /*0000*/ 	.byte	0x02, 0x09, 0x00, 0x00, 0x02, 0x02, 0x01, 0x00, 0x02, 0x05, 0x05, 0x00, 0x03, 0x07, 0x01, 0x01
        /*0010*/ 	.byte	0x02, 0x03, 0x00, 0x00, 0x02, 0x06, 0x01, 0x00, 0x04, 0x0b, 0x08, 0x00, 0x09, 0x00, 0x00, 0x00
        /*0020*/ 	.byte	0x00, 0x00, 0x00, 0x00


//--------------------- .nv.info._Z19laplaceSolverKernelPfS_iiffff --------------------------
	.section	.nv.info._Z19laplaceSolverKernelPfS_iiffff,"",@"SHT_CUDA_INFO"
	.sectionflags	@""
	.align	4


	//----- nvinfo : EIATTR_CUDA_API_VERSION
	.align		4
        /*0000*/ 	.byte	0x04, 0x37
        /*0002*/ 	.short	(.L_7 - .L_6)
.L_6:
        /*0004*/ 	.word	0x00000082


	//----- nvinfo : EIATTR_KPARAM_INFO
	.align		4
.L_7:
        /*0008*/ 	.byte	0x04, 0x17
        /*000a*/ 	.short	(.L_9 - .L_8)
.L_8:
        /*000c*/ 	.word	0x00000000
        /*0010*/ 	.short	0x0007
        /*0012*/ 	.short	0x0024
        /*0014*/ 	.byte	0x00, 0xf0, 0x11, 0x00


	//----- nvinfo : EIATTR_KPARAM_INFO
	.align		4
.L_9:
        /*0018*/ 	.byte	0x04, 0x17
        /*001a*/ 	.short	(.L_11 - .L_10)
.L_10:
        /*001c*/ 	.word	0x00000000
        /*0020*/ 	.short	0x0006
        /*0022*/ 	.short	0x0020
        /*0024*/ 	.byte	0x00, 0xf0, 0x11, 0x00


	//----- nvinfo : EIATTR_KPARAM_INFO
	.align		4
.L_11:
        /*0028*/ 	.byte	0x04, 0x17
        /*002a*/ 	.short	(.L_13 - .L_12)
.L_12:
        /*002c*/ 	.word	0x00000000
        /*0030*/ 	.short	0x0005
        /*0032*/ 	.short	0x001c
        /*0034*/ 	.byte	0x00, 0xf0, 0x11, 0x00


	//----- nvinfo : EIATTR_KPARAM_INFO
	.align		4
.L_13:
        /*0038*/ 	.byte	0x04, 0x17
        /*003a*/ 	.short	(.L_15 - .L_14)
.L_14:
        /*003c*/ 	.word	0x00000000
        /*0040*/ 	.short	0x0004
        /*0042*/ 	.short	0x0018
        /*0044*/ 	.byte	0x00, 0xf0, 0x11, 0x00


	//----- nvinfo : EIATTR_KPARAM_INFO
	.align		4
.L_15:
        /*0048*/ 	.byte	0x04, 0x17
        /*004a*/ 	.short	(.L_17 - .L_16)
.L_16:
        /*004c*/ 	.word	0x00000000
        /*0050*/ 	.short	0x0003
        /*0052*/ 	.short	0x0014
        /*0054*/ 	.byte	0x00, 0xf0, 0x11, 0x00


	//----- nvinfo : EIATTR_KPARAM_INFO
	.align		4
.L_17:
        /*0058*/ 	.byte	0x04, 0x17
        /*005a*/ 	.short	(.L_19 - .L_18)
.L_18:
        /*005c*/ 	.word	0x00000000
        /*0060*/ 	.short	0x0002
        /*0062*/ 	.short	0x0010
        /*0064*/ 	.byte	0x00, 0xf0, 0x11, 0x00


	//----- nvinfo : EIATTR_KPARAM_INFO
	.align		4
.L_19:
        /*0068*/ 	.byte	0x04, 0x17
        /*006a*/ 	.short	(.L_21 - .L_20)
.L_20:
        /*006c*/ 	.word	0x00000000
        /*0070*/ 	.short	0x0001
        /*0072*/ 	.short	0x0008
        /*0074*/ 	.byte	0x00, 0xf5, 0x21, 0x00


	//----- nvinfo : EIATTR_KPARAM_INFO
	.align		4
.L_21:
        /*0078*/ 	.byte	0x04, 0x17
        /*007a*/ 	.short	(.L_23 - .L_22)
.L_22:
        /*007c*/ 	.word	0x00000000
        /*0080*/ 	.short	0x0000
        /*0082*/ 	.short	0x0000
        /*0084*/ 	.byte	0x00, 0xf5, 0x21, 0x00


	//----- nvinfo : EIATTR_SPARSE_MMA_MASK
	.align		4
.L_23:
        /*0088*/ 	.byte	0x03, 0x50
        /*008a*/ 	.short	0x0000


	//----- nvinfo : EIATTR_MAXREG_COUNT
	.align		4
        /*008c*/ 	.byte	0x03, 0x1b
        /*008e*/ 	.short	0x00ff


	//----- nvinfo : EIATTR_MERCURY_ISA_VERSION
	.align		4
        /*0090*/ 	.byte	0x03, 0x5f
        /*0092*/ 	.short	0x0101


	//----- nvinfo : EIATTR_VRC_CTA_INIT_COUNT
	.align		4
        /*0094*/ 	.byte	0x02, 0x4a
	.zero		1
	.zero		1


	//----- nvinfo : EIATTR_EXIT_INSTR_OFFSETS
	.align		4
        /*0098*/ 	.byte	0x04, 0x1c
        /*009a*/ 	.short	(.L_25 - .L_24)


	//   ....[0]....
.L_24:
        /*009c*/ 	.word	0x000002c0


	//   ....[1]....
        /*00a0*/ 	.word	0x000003d0


	//   ....[2]....
        /*00a4*/ 	.word	0x00000400


	//----- nvinfo : EIATTR_CRS_STACK_SIZE
	.align		4
.L_25:
        /*00a8*/ 	.byte	0x04, 0x1e
        /*00aa*/ 	.short	(.L_27 - .L_26)
.L_26:
        /*00ac*/ 	.word	0x00000000


	//----- nvinfo : EIATTR_CBANK_PARAM_SIZE
	.align		4
.L_27:
        /*00b0*/ 	.byte	0x03, 0x19
        /*00b2*/ 	.short	0x0028


	//----- nvinfo : EIATTR_PARAM_CBANK
	.align		4
        /*00b4*/ 	.byte	0x04, 0x0a
        /*00b6*/ 	.short	(.L_29 - .L_28)
	.align		4
.L_28:
        /*00b8*/ 	.word	index@(.nv.constant0._Z19laplaceSolverKernelPfS_iiffff)
        /*00bc*/ 	.short	0x0380
        /*00be*/ 	.short	0x0028


	//----- nvinfo : EIATTR_SW_WAR
	.align		4
.L_29:
        /*00c0*/ 	.byte	0x04, 0x36
        /*00c2*/ 	.short	(.L_31 - .L_30)
.L_30:
        /*00c4*/ 	.word	0x00000008
.L_31:


//--------------------- .nv.callgraph             --------------------------
	.section	.nv.callgraph,"",@"SHT_CUDA_CALLGRAPH"
	.align	4
	.sectionentsize	8
	.align		4
        /*0000*/ 	.word	0x00000000
	.align		4
        /*0004*/ 	.word	0xffffffff
	.align		4
        /*0008*/ 	.word	0x00000000
	.align		4
        /*000c*/ 	.word	0xfffffffe
	.align		4
        /*0010*/ 	.word	0x00000000
	.align		4
        /*0014*/ 	.word	0xfffffffd
	.align		4
        /*0018*/ 	.word	0x00000000
	.align		4
        /*001c*/ 	.word	0xfffffffc


//--------------------- .text._Z19laplaceSolverKernelPfS_iiffff --------------------------
	.section	.text._Z19laplaceSolverKernelPfS_iiffff,"ax",@progbits
	.align	128
        .global         _Z19laplaceSolverKernelPfS_iiffff
        .type           _Z19laplaceSolverKernelPfS_iiffff,@function
        .size           _Z19laplaceSolverKernelPfS_iiffff,(.L_x_2 - _Z19laplaceSolverKernelPfS_iiffff)
        .other          _Z19laplaceSolverKernelPfS_iiffff,@"STO_CUDA_ENTRY STV_DEFAULT"
_Z19laplaceSolverKernelPfS_iiffff:
.text._Z19laplaceSolverKernelPfS_iiffff:
[----:B------:R-:W-:Y:S01]  /*0000*/  LDC R1, c[0x0][0x37c] ;  /* 0x0000df00ff017b82 */ /* 0x000fe20000000800 */
[----:B------:R-:W0:Y:S07]  /*0010*/  S2R R0, SR_TID.Y ;  /* 0x0000000000007919 */ /* 0x000e2e0000002200 */
[----:B------:R-:W1:Y:S01]  /*0020*/  LDC R4, c[0x0][0x360] ;  /* 0x0000d800ff047b82 */ /* 0x000e620000000800 */
[----:B------:R-:W1:Y:S07]  /*0030*/  S2R R7, SR_TID.X ;  /* 0x0000000000077919 */ /* 0x000e6e0000002100 */
[----:B------:R-:W0:Y:S08]  /*0040*/  S2UR UR5, SR_CTAID.Y ;  /* 0x00000000000579c3 */ /* 0x000e300000002600 */
[----:B------:R-:W0:Y:S08]  /*0050*/  LDC R5, c[0x0][0x364] ;  /* 0x0000d900ff057b82 */ /* 0x000e300000000800 */
[----:B------:R-:W2:Y:S08]  /*0060*/  LDC.64 R2, c[0x0][0x390] ;  /* 0x0000e400ff027b82 */ /* 0x000eb00000000a00 */
[----:B------:R-:W1:Y:S01]  /*0070*/  S2UR UR4, SR_CTAID.X ;  /* 0x00000000000479c3 */ /* 0x000e620000002500 */
[----:B0-----:R-:W-:Y:S01]  /*0080*/  IMAD R5, R5, UR5, R0 ;  /* 0x0000000505057c24 */ /* 0x001fe2000f8e0200 */
[----:B--2---:R-:W-:-:S04]  /*0090*/  IADD3 R0, PT, PT, R3, -0x1, RZ ;  /* 0xffffffff03007810 */ /* 0x004fc80007ffe0ff */
[----:B------:R-:W-:Y:S01]  /*00a0*/  ISETP.GE.AND P0, PT, R5, R0, PT ;  /* 0x000000000500720c */ /* 0x000fe20003f06270 */
[----:B-1----:R-:W-:-:S03]  /*00b0*/  IMAD R3, R4, UR4, R7 ;  /* 0x0000000404037c24 */ /* 0x002fc6000f8e0207 */
[----:B------:R-:W-:Y:S01]  /*00c0*/  ISETP.EQ.OR P0, PT, R5, RZ, P0 ;  /* 0x000000ff0500720c */ /* 0x000fe20000702670 */
[----:B------:R-:W0:Y:S01]  /*00d0*/  LDCU.64 UR4, c[0x0][0x358] ;  /* 0x00006b00ff0477ac */ /* 0x000e220008000a00 */
[----:B------:R-:W-:Y:S02]  /*00e0*/  IADD3 R4, PT, PT, R2, -0x1, RZ ;  /* 0xffffffff02047810 */ /* 0x000fe40007ffe0ff */
[----:B------:R-:W-:-:S04]  /*00f0*/  ISETP.LT.OR P0, PT, R3, 0x1, P0 ;  /* 0x000000010300780c */ /* 0x000fc80000701670 */
[----:B------:R-:W-:-:S13]  /*0100*/  ISETP.GE.OR P0, PT, R3, R4, P0 ;  /* 0x000000040300720c */ /* 0x000fda0000706670 */
[----:B0-----:R-:W-:Y:S05]  /*0110*/  @P0 BRA `(.L_x_0) ;  /* 0x00000000006c0947 */ /* 0x001fea0003800000 */
[----:B------:R-:W0:Y:S01]  /*0120*/  LDC.64 R6, c[0x0][0x380] ;  /* 0x0000e000ff067b82 */ /* 0x000e220000000a00 */
[----:B------:R-:W-:Y:S01]  /*0130*/  VIADD R5, R5, 0xffffffff ;  /* 0xffffffff05057836 */ /* 0x000fe20000000000 */
[----:B------:R-:W1:Y:S03]  /*0140*/  LDCU.64 UR6, c[0x0][0x380] ;  /* 0x00007000ff0677ac */ /* 0x000e660008000a00 */
[----:B------:R-:W-:-:S03]  /*0150*/  IMAD R5, R5, R2, RZ ;  /* 0x0000000205057224 */ /* 0x000fc600078e02ff */
[----:B------:R-:W2:Y:S02]  /*0160*/  LDC.64 R10, c[0x0][0x388] ;  /* 0x0000e200ff0a7b82 */ /* 0x000ea40000000a00 */
[-C--:B------:R-:W-:Y:S02]  /*0170*/  LEA R0, R2, R5.reuse, 0x1 ;  /* 0x0000000502007211 */ /* 0x080fe400078e08ff */
[----:B------:R-:W-:-:S03]  /*0180*/  IADD3 R13, PT, PT, R3, R5, RZ ;  /* 0x00000005030d7210 */ /* 0x000fc60007ffe0ff */
[----:B------:R-:W-:-:S05]  /*0190*/  IMAD.IADD R8, R0, 0x1, -R2 ;  /* 0x0000000100087824 */ /* 0x000fca00078e0a02 */
[C---:B------:R-:W-:Y:S01]  /*01a0*/  IADD3 R9, P0, PT, R3.reuse, R8, RZ ;  /* 0x0000000803097210 */ /* 0x040fe20007f1e0ff */
[----:B------:R-:W-:Y:S02]  /*01b0*/  IMAD.IADD R3, R3, 0x1, R0 ;  /* 0x0000000103037824 */ /* 0x000fe400078e0200 */
[--C-:B0-----:R-:W-:Y:S01]  /*01c0*/  IMAD.WIDE R4, R13, 0x4, R6.reuse ;  /* 0x000000040d047825 */ /* 0x101fe200078e0206 */
[----:B------:R-:W-:Y:S02]  /*01d0*/  LEA.HI.X.SX32 R0, R8, RZ, 0x1, P0 ;  /* 0x000000ff08007211 */ /* 0x000fe400000f0eff */
[----:B-1----:R-:W-:Y:S01]  /*01e0*/  LEA R8, P0, R9, UR6, 0x2 ;  /* 0x0000000609087c11 */ /* 0x002fe2000f8010ff */
[----:B------:R-:W-:Y:S02]  /*01f0*/  IMAD.WIDE R6, R3, 0x4, R6 ;  /* 0x0000000403067825 */ /* 0x000fe400078e0206 */
[----:B------:R-:W3:Y:S01]  /*0200*/  LDG.E R4, desc[UR4][R4.64] ;  /* 0x0000000404047981 */ /* 0x000ee2000c1e1900 */
[----:B------:R-:W-:-:S03]  /*0210*/  LEA.HI.X R9, R9, UR7, R0, 0x2, P0 ;  /* 0x0000000709097c11 */ /* 0x000fc600080f1400 */
[----:B------:R-:W3:Y:S04]  /*0220*/  LDG.E R7, desc[UR4][R6.64] ;  /* 0x0000000406077981 */ /* 0x000ee8000c1e1900 */
[----:B------:R-:W4:Y:S04]  /*0230*/  LDG.E R3, desc[UR4][R8.64+-0x4] ;  /* 0xfffffc0408037981 */ /* 0x000f28000c1e1900 */
[----:B------:R-:W5:Y:S01]  /*0240*/  LDG.E R15, desc[UR4][R8.64+0x4] ;  /* 0x00000404080f7981 */ /* 0x000f62000c1e1900 */
[----:B---3--:R-:W-:-:S04]  /*0250*/  FADD R0, R4, R7 ;  /* 0x0000000704007221 */ /* 0x008fc80000000000 */
[----:B----4-:R-:W-:Y:S01]  /*0260*/  FADD R0, R0, R3 ;  /* 0x0000000300007221 */ /* 0x010fe20000000000 */
[----:B------:R-:W-:-:S03]  /*0270*/  IADD3 R3, PT, PT, R13, R2, RZ ;  /* 0x000000020d037210 */ /* 0x000fc60007ffe0ff */
[----:B-----5:R-:W-:Y:S02]  /*0280*/  FADD R0, R0, R15 ;  /* 0x0000000f00007221 */ /* 0x020fe40000000000 */
[----:B--2---:R-:W-:-:S04]  /*0290*/  IMAD.WIDE R2, R3, 0x4, R10 ;  /* 0x0000000403027825 */ /* 0x004fc800078e020a */
[----:B------:R-:W-:-:S05]  /*02a0*/  FMUL R11, R0, 0.25 ;  /* 0x3e800000000b7820 */ /* 0x000fca0000400000 */
[----:B------:R-:W-:Y:S01]  /*02b0*/  STG.E desc[UR4][R2.64], R11 ;  /* 0x0000000b02007986 */ /* 0x000fe2000c101904 */
[----:B------:R-:W-:Y:S05]  /*02c0*/  EXIT ;  /* 0x000000000000794d */ /* 0x000fea0003800000 */
.L_x_0:
[C---:B------:R-:W-:Y:S01]  /*02d0*/  ISETP.NE.AND P0, PT, R5.reuse, RZ, PT ;  /* 0x000000ff0500720c */ /* 0x040fe20003f05270 */
[----:B------:R-:W0:Y:S01]  /*02e0*/  LDC.64 R6, c[0x0][0x388] ;  /* 0x0000e200ff067b82 */ /* 0x000e220000000a00 */
[C---:B------:R-:W-:Y:S01]  /*02f0*/  ISETP.NE.AND P1, PT, R5.reuse, R0, PT ;  /* 0x000000000500720c */ /* 0x040fe20003f25270 */
[----:B------:R-:W-:Y:S01]  /*0300*/  IMAD R0, R5, R2, RZ ;  /* 0x0000000205007224 */ /* 0x000fe200078e02ff */
[C---:B------:R-:W-:Y:S02]  /*0310*/  ISETP.NE.AND P2, PT, R3.reuse, RZ, PT ;  /* 0x000000ff0300720c */ /* 0x040fe40003f45270 */
[C---:B------:R-:W-:Y:S02]  /*0320*/  ISETP.NE.AND P3, PT, R3.reuse, R4, PT ;  /* 0x000000040300720c */ /* 0x040fe40003f65270 */
[----:B------:R-:W-:-:S05]  /*0330*/  IADD3 R5, PT, PT, R3, R0, RZ ;  /* 0x0000000003057210 */ /* 0x000fca0007ffe0ff */
[----:B------:R-:W1:Y:S08]  /*0340*/  @!P0 LDC R9, c[0x0][0x398] ;  /* 0x0000e600ff098b82 */ /* 0x000e700000000800 */
[----:B------:R-:W2:Y:S01]  /*0350*/  @!P1 LDC R11, c[0x0][0x39c] ;  /* 0x0000e700ff0b9b82 */ /* 0x000ea20000000800 */
[----:B0-----:R-:W-:-:S07]  /*0360*/  @!P0 IMAD.WIDE R2, R3, 0x4, R6 ;  /* 0x0000000403028825 */ /* 0x001fce00078e0206 */
[----:B------:R-:W0:Y:S01]  /*0370*/  @!P2 LDC R13, c[0x0][0x3a0] ;  /* 0x0000e800ff0dab82 */ /* 0x000e220000000800 */
[----:B------:R-:W-:-:S04]  /*0380*/  IMAD.WIDE R4, R5, 0x4, R6 ;  /* 0x0000000405047825 */ /* 0x000fc800078e0206 */
[----:B------:R-:W-:Y:S01]  /*0390*/  @!P2 IMAD.WIDE R6, R0, 0x4, R6 ;  /* 0x000000040006a825 */ /* 0x000fe200078e0206 */
[----:B-1----:R1:W-:Y:S04]  /*03a0*/  @!P0 STG.E desc[UR4][R2.64], R9 ;  /* 0x0000000902008986 */ /* 0x0023e8000c101904 */
[----:B--2---:R1:W-:Y:S04]  /*03b0*/  @!P1 STG.E desc[UR4][R4.64], R11 ;  /* 0x0000000b04009986 */ /* 0x0043e8000c101904 */
[----:B0-----:R1:W-:Y:S01]  /*03c0*/  @!P2 STG.E desc[UR4][R6.64], R13 ;  /* 0x0000000d0600a986 */ /* 0x0013e2000c101904 */
[----:B------:R-:W-:Y:S05]  /*03d0*/  @P3 EXIT ;  /* 0x000000000000394d */ /* 0x000fea0003800000 */
[----:B-1----:R-:W0:Y:S02]  /*03e0*/  LDC R3, c[0x0][0x3a4] ;  /* 0x0000e900ff037b82 */ /* 0x002e240000000800 */
[----:B0-----:R-:W-:Y:S01]  /*03f0*/  STG.E desc[UR4][R4.64], R3 ;  /* 0x0000000304007986 */ /* 0x001fe2000c101904 */
[----:B------:R-:W-:Y:S05]  /*0400*/  EXIT ;  /* 0x000000000000794d */ /* 0x000fea0003800000 */
.L_x_1:
[----:B------:R-:W-:-:S00]  /*0410*/  BRA `(.L_x_1) ;  /* 0xfffffffc00fc7947 */ /* 0x000fc0000383ffff */
[----:B------:R-:W-:-:S00]  /*0420*/  NOP ;  /* 0x0000000000007918 */ /* 0x000fc00000000000 */
        /* <DEDUP_REMOVED lines=13> */
.L_x_2:


//--------------------- .nv.shared.reserved.0     --------------------------
	.section	.nv.shared.reserved.0,"aw",@nobits
	.weak		__nv_reservedSMEM_offset_0_alias
	.size		__nv_reservedSMEM_offset_0_alias, 0, 64
	.other		__nv_reservedSMEM_offset_0_alias,@"STO_CUDA_RESERVED_SHARED STV_DEFAULT"
__nv_reservedSMEM_offset_0_alias:
	.zero		0
	.zero		64


//--------------------- .nv.constant0._Z19laplaceSolverKernelPfS_iiffff --------------------------
	.section	.nv.constant0._Z19laplaceSolverKernelPfS_iiffff,"a",@progbits
	.sectionflags	@""
	.align	4
.nv.constant0._Z19laplaceSolverKernelPfS_iiffff:
	.zero		936


//--------------------- SYMBOLS --------------------------

	.type		.nv.reservedSmem.offset0,@object
	.size		.nv.reservedSmem.offset0,0x4
